//
// Generated by NVIDIA NVVM Compiler
//
// Compiler Build ID: CL-36424714
// Cuda compilation tools, release 13.0, V13.0.88
// Based on NVVM 20.0.0
//

.version 9.0
.target sm_100
.address_size 64

	// .globl	_Z9vectorAddPjS_S_

.visible .entry _Z9vectorAddPjS_S_(
	.param .u64 .ptr .align 1 _Z9vectorAddPjS_S__param_0,
	.param .u64 .ptr .align 1 _Z9vectorAddPjS_S__param_1,
	.param .u64 .ptr .align 1 _Z9vectorAddPjS_S__param_2
)
{
	.reg .pred 	%p<2>;
	.reg .b32 	%r<8>;
	.reg .b64 	%rd<11>;

	ld.param.u64 	%rd1, [_Z9vectorAddPjS_S__param_0];
	ld.param.u64 	%rd2, [_Z9vectorAddPjS_S__param_1];
	ld.param.u64 	%rd3, [_Z9vectorAddPjS_S__param_2];
	mov.u32 	%r2, %tid.x;
	mov.u32 	%r3, %ctaid.x;
	mov.u32 	%r4, %ntid.x;
	mad.lo.s32 	%r1, %r3, %r4, %r2;
	setp.gt.u32 	%p1, %r1, 1000000;
	@%p1 bra 	$L__BB0_2;
	cvta.to.global.u64 	%rd4, %rd1;
	cvta.to.global.u64 	%rd5, %rd2;
	cvta.to.global.u64 	%rd6, %rd3;
	mul.wide.u32 	%rd7, %r1, 4;
	add.s64 	%rd8, %rd4, %rd7;
	ld.global.u32 	%r5, [%rd8];
	add.s64 	%rd9, %rd5, %rd7;
	ld.global.u32 	%r6, [%rd9];
	add.s32 	%r7, %r6, %r5;
	add.s64 	%rd10, %rd6, %rd7;
	st.global.u32 	[%rd10], %r7;
$L__BB0_2:
	ret;

}
	// .globl	_Z6warmupPj
.visible .entry _Z6warmupPj(
	.param .u64 .ptr .align 1 _Z6warmupPj_param_0
)
{
	.reg .pred 	%p<2>;
	.reg .b32 	%r<3>;
	.reg .b64 	%rd<3>;

	ld.param.u64 	%rd1, [_Z6warmupPj_param_0];
	mov.u32 	%r1, %tid.x;
	setp.ne.s32 	%p1, %r1, 0;
	@%p1 bra 	$L__BB1_2;
	cvta.to.global.u64 	%rd2, %rd1;
	mov.b32 	%r2, 555;
	st.global.u32 	[%rd2], %r2;
$L__BB1_2:
	ret;

}


// ===== COMPILED SASS (sm_100) =====

	.target	sm_100

	.elftype	@"ET_EXEC"


//--------------------- .note.nv.tkinfo           --------------------------
	.section	.note.nv.tkinfo,"",@"SHT_NOTE"
	.sectionflags	@"SHF_NOTE_NV_TKINFO"
	.tkinfo
        /*0018*/ 	.word	0x00000002
        /*0030*/ 	.string	""
        /*0030*/ 	.string	"ptxas"
        /*0030*/ 	.string	"Cuda compilation tools, release 13.0, V13.0.88"
        /*0030*/ 	.string	"Build cuda_13.0.r13.0/compiler.36424714_0"
        /*0030*/ 	.string	"-arch sm_100 -m 64 "



//--------------------- .note.nv.cuinfo           --------------------------
	.section	.note.nv.cuinfo,"",@"SHT_NOTE"
	.sectionflags	@"SHF_NOTE_NV_CUINFO"
        /*0018*/ 	.short	0x0002
        /*001a*/ 	.short	0x0064
        /*001c*/ 	.short	0x0082
	.zero		2


//--------------------- .nv.info                  --------------------------
	.section	.nv.info,"",@"SHT_CUDA_INFO"
	.align	4


	//----- nvinfo : EIATTR_REGCOUNT
	.align		4
        /*0000*/ 	.byte	0x04, 0x2f
        /*0002*/ 	.short	(.L_1 - .L_0)
	.align		4
.L_0:
        /*0004*/ 	.word	index@(_Z9vectorAddPjS_S_)
        /*0008*/ 	.word	0x0000000c


	//----- nvinfo : EIATTR_FRAME_SIZE
	.align		4
.L_1:
        /*000c*/ 	.byte	0x04, 0x11
        /*000e*/ 	.short	(.L_3 - .L_2)
	.align		4
.L_2:
        /*0010*/ 	.word	index@(_Z9vectorAddPjS_S_)
        /*0014*/ 	.word	0x00000000


	//----- nvinfo : EIATTR_REGCOUNT
	.align		4
.L_3:
        /*0018*/ 	.byte	0x04, 0x2f
        /*001a*/ 	.short	(.L_5 - .L_4)
	.align		4
.L_4:
        /*001c*/ 	.word	index@(_Z6warmupPj)
        /*0020*/ 	.word	0x00000008


	//----- nvinfo : EIATTR_FRAME_SIZE
	.align		4
.L_5:
        /*0024*/ 	.byte	0x04, 0x11
        /*0026*/ 	.short	(.L_7 - .L_6)
	.align		4
.L_6:
        /*0028*/ 	.word	index@(_Z6warmupPj)
        /*002c*/ 	.word	0x00000000


	//----- nvinfo : EIATTR_MIN_STACK_SIZE
	.align		4
.L_7:
        /*0030*/ 	.byte	0x04, 0x12
        /*0032*/ 	.short	(.L_9 - .L_8)
	.align		4
.L_8:
        /*0034*/ 	.word	index@(_Z6warmupPj)
        /*0038*/ 	.word	0x00000000


	//----- nvinfo : EIATTR_MIN_STACK_SIZE
	.align		4
.L_9:
        /*003c*/ 	.byte	0x04, 0x12
        /*003e*/ 	.short	(.L_11 - .L_10)
	.align		4
.L_10:
        /*0040*/ 	.word	index@(_Z9vectorAddPjS_S_)
        /*0044*/ 	.word	0x00000000
.L_11:


//--------------------- .nv.compat                --------------------------
	.section	.nv.compat,"",@"SHT_CUDA_COMPAT_INFO"
	.align	4
        /*0000*/ 	.byte	0x02, 0x09, 0x00, 0x00, 0x02, 0x02, 0x01, 0x00, 0x02, 0x05, 0x05, 0x00, 0x03, 0x07, 0x01, 0x01
        /*0010*/ 	.byte	0x02, 0x03, 0x00, 0x00, 0x02, 0x06, 0x01, 0x00, 0x04, 0x0b, 0x08, 0x00, 0x09, 0x00, 0x00, 0x00
        /*0020*/ 	.byte	0x00, 0x00, 0x00, 0x00


//--------------------- .nv.info._Z6warmupPj      --------------------------
	.section	.nv.info._Z6warmupPj,"",@"SHT_CUDA_INFO"
	.sectionflags	@""
	.align	4


	//----- nvinfo : EIATTR_CUDA_API_VERSION
	.align		4
        /*0000*/ 	.byte	0x04, 0x37
        /*0002*/ 	.short	(.L_13 - .L_12)
.L_12:
        /*0004*/ 	.word	0x00000082


	//----- nvinfo : EIATTR_KPARAM_INFO
	.align		4
.L_13:
        /*0008*/ 	.byte	0x04, 0x17
        /*000a*/ 	.short	(.L_15 - .L_14)
.L_14:
        /*000c*/ 	.word	0x00000000
        /*0010*/ 	.short	0x0000
        /*0012*/ 	.short	0x0000
        /*0014*/ 	.byte	0x00, 0xf5, 0x21, 0x00


	//----- nvinfo : EIATTR_SPARSE_MMA_MASK
	.align		4
.L_15:
        /*0018*/ 	.byte	0x03, 0x50
        /*001a*/ 	.short	0x0000


	//----- nvinfo : EIATTR_MAXREG_COUNT
	.align		4
        /*001c*/ 	.byte	0x03, 0x1b
        /*001e*/ 	.short	0x00ff


	//----- nvinfo : EIATTR_MERCURY_ISA_VERSION
	.align		4
        /*0020*/ 	.byte	0x03, 0x5f
        /*0022*/ 	.short	0x0101


	//----- nvinfo : EIATTR_VRC_CTA_INIT_COUNT
	.align		4
        /*0024*/ 	.byte	0x02, 0x4a
	.zero		1
	.zero		1


	//----- nvinfo : EIATTR_EXIT_INSTR_OFFSETS
	.align		4
        /*0028*/ 	.byte	0x04, 0x1c
        /*002a*/ 	.short	(.L_17 - .L_16)


	//   ....[0]....
.L_16:
        /*002c*/ 	.word	0x00000030


	//   ....[1]....
        /*0030*/ 	.word	0x00000080


	//----- nvinfo : EIATTR_CBANK_PARAM_SIZE
	.align		4
.L_17:
        /*0034*/ 	.byte	0x03, 0x19
        /*0036*/ 	.short	0x0008


	//----- nvinfo : EIATTR_PARAM_CBANK
	.align		4
        /*0038*/ 	.byte	0x04, 0x0a
        /*003a*/ 	.short	(.L_19 - .L_18)
	.align		4
.L_18:
        /*003c*/ 	.word	index@(.nv.constant0._Z6warmupPj)
        /*0040*/ 	.short	0x0380
        /*0042*/ 	.short	0x0008


	//----- nvinfo : EIATTR_SW_WAR
	.align		4
.L_19:
        /*0044*/ 	.byte	0x04, 0x36
        /*0046*/ 	.short	(.L_21 - .L_20)
.L_20:
        /*0048*/ 	.word	0x00000008
.L_21:


//--------------------- .nv.info._Z9vectorAddPjS_S_ --------------------------
	.section	.nv.info._Z9vectorAddPjS_S_,"",@"SHT_CUDA_INFO"
	.sectionflags	@""
	.align	4


	//----- nvinfo : EIATTR_CUDA_API_VERSION
	.align		4
        /*0000*/ 	.byte	0x04, 0x37
        /*0002*/ 	.short	(.L_23 - .L_22)
.L_22:
        /*0004*/ 	.word	0x00000082


	//----- nvinfo : EIATTR_KPARAM_INFO
	.align		4
.L_23:
        /*0008*/ 	.byte	0x04, 0x17
        /*000a*/ 	.short	(.L_25 - .L_24)
.L_24:
        /*000c*/ 	.word	0x00000000
        /*0010*/ 	.short	0x0002
        /*0012*/ 	.short	0x0010
        /*0014*/ 	.byte	0x00, 0xf5, 0x21, 0x00


	//----- nvinfo : EIATTR_KPARAM_INFO
	.align		4
.L_25:
        /*0018*/ 	.byte	0x04, 0x17
        /*001a*/ 	.short	(.L_27 - .L_26)
.L_26:
        /*001c*/ 	.word	0x00000000
        /*0020*/ 	.short	0x0001
        /*0022*/ 	.short	0x0008
        /*0024*/ 	.byte	0x00, 0xf5, 0x21, 0x00


	//----- nvinfo : EIATTR_KPARAM_INFO
	.align		4
.L_27:
        /*0028*/ 	.byte	0x04, 0x17
        /*002a*/ 	.short	(.L_29 - .L_28)
.L_28:
        /*002c*/ 	.word	0x00000000
        /*0030*/ 	.short	0x0000
        /*0032*/ 	.short	0x0000
        /*0034*/ 	.byte	0x00, 0xf5, 0x21, 0x00


	//----- nvinfo : EIATTR_SPARSE_MMA_MASK
	.align		4
.L_29:
        /*0038*/ 	.byte	0x03, 0x50
        /*003a*/ 	.short	0x0000


	//----- nvinfo : EIATTR_MAXREG_COUNT
	.align		4
        /*003c*/ 	.byte	0x03, 0x1b
        /*003e*/ 	.short	0x00ff


	//----- nvinfo : EIATTR_MERCURY_ISA_VERSION
	.align		4
        /*0040*/ 	.byte	0x03, 0x5f
        /*0042*/ 	.short	0x0101


	//----- nvinfo : EIATTR_VRC_CTA_INIT_COUNT
	.align		4
        /*0044*/ 	.byte	0x02, 0x4a
	.zero		1
	.zero		1


	//----- nvinfo : EIATTR_EXIT_INSTR_OFFSETS
	.align		4
        /*0048*/ 	.byte	0x04, 0x1c
        /*004a*/ 	.short	(.L_31 - .L_30)


	//   ....[0]....
.L_30:
        /*004c*/ 	.word	0x00000060


	//   ....[1]....
        /*0050*/ 	.word	0x00000120


	//----- nvinfo : EIATTR_CBANK_PARAM_SIZE
	.align		4
.L_31:
        /*0054*/ 	.byte	0x03, 0x19
        /*0056*/ 	.short	0x0018


	//----- nvinfo : EIATTR_PARAM_CBANK
	.align		4
        /*0058*/ 	.byte	0x04, 0x0a
        /*005a*/ 	.short	(.L_33 - .L_32)
	.align		4
.L_32:
        /*005c*/ 	.word	index@(.nv.constant0._Z9vectorAddPjS_S_)
        /*0060*/ 	.short	0x0380
        /*0062*/ 	.short	0x0018


	//----- nvinfo : EIATTR_SW_WAR
	.align		4
.L_33:
        /*0064*/ 	.byte	0x04, 0x36
        /*0066*/ 	.short	(.L_35 - .L_34)
.L_34:
        /*0068*/ 	.word	0x00000008
.L_35:


//--------------------- .nv.callgraph             --------------------------
	.section	.nv.callgraph,"",@"SHT_CUDA_CALLGRAPH"
	.align	4
	.sectionentsize	8
	.align		4
        /*0000*/ 	.word	0x00000000
	.align		4
        /*0004*/ 	.word	0xffffffff
	.align		4
        /*0008*/ 	.word	0x00000000
	.align		4
        /*000c*/ 	.word	0xfffffffe
	.align		4
        /*0010*/ 	.word	0x00000000
	.align		4
        /*0014*/ 	.word	0xfffffffd
	.align		4
        /*0018*/ 	.word	0x00000000
	.align		4
        /*001c*/ 	.word	0xfffffffc


//--------------------- .text._Z6warmupPj         --------------------------
	.section	.text._Z6warmupPj,"ax",@progbits
	.align	128
        .global         _Z6warmupPj
        .type           _Z6warmupPj,@function
        .size           _Z6warmupPj,(.L_x_2 - _Z6warmupPj)
        .other          _Z6warmupPj,@"STO_CUDA_ENTRY STV_DEFAULT"
_Z6warmupPj:
.text._Z6warmupPj:
[----:B------:R-:W-:Y:S01]  /*0000*/  LDC R1, c[0x0][0x37c] ;  /* 0x0000df00ff017b82 */ /* 0x000fe20000000800 */
[----:B------:R-:W0:Y:S02]  /*0010*/  S2R R0, SR_TID.X ;  /* 0x0000000000007919 */ /* 0x000e240000002100 */
[----:B0-----:R-:W-:-:S13]  /*0020*/  ISETP.NE.AND P0, PT, R0, RZ, PT ;  /* 0x000000ff0000720c */ /* 0x001fda0003f05270 */
[----:B------:R-:W-:Y:S05]  /*0030*/  @P0 EXIT ;  /* 0x000000000000094d */ /* 0x000fea0003800000 */
[----:B------:R-:W0:Y:S01]  /*0040*/  LDC.64 R2, c[0x0][0x380] ;  /* 0x0000e000ff027b82 */ /* 0x000e220000000a00 */
[----:B------:R-:W0:Y:S01]  /*0050*/  LDCU.64 UR4, c[0x0][0x358] ;  /* 0x00006b00ff0477ac */ /* 0x000e220008000a00 */
[----:B------:R-:W-:-:S05]  /*0060*/  HFMA2 R5, -RZ, RZ, 0, 3.3080577850341796875e-05 ;  /* 0x0000022bff057431 */ /* 0x000fca00000001ff */
[----:B0-----:R-:W-:Y:S01]  /*0070*/  STG.E desc[UR4][R2.64], R5 ;  /* 0x0000000502007986 */ /* 0x001fe2000c101904 */
[----:B------:R-:W-:Y:S05]  /*0080*/  EXIT ;  /* 0x000000000000794d */ /* 0x000fea0003800000 */
.L_x_0:
[----:B------:R-:W-:-:S00]  /*0090*/  BRA `(.L_x_0) ;  /* 0xfffffffc00fc7947 */ /* 0x000fc0000383ffff */
[----:B------:R-:W-:-:S00]  /*00a0*/  NOP ;  /* 0x0000000000007918 */ /* 0x000fc00000000000 */
        /* <DEDUP_REMOVED lines=13> */
.L_x_2:


//--------------------- .text._Z9vectorAddPjS_S_  --------------------------
	.section	.text._Z9vectorAddPjS_S_,"ax",@progbits
	.align	128
        .global         _Z9vectorAddPjS_S_
        .type           _Z9vectorAddPjS_S_,@function
        .size           _Z9vectorAddPjS_S_,(.L_x_3 - _Z9vectorAddPjS_S_)
        .other          _Z9vectorAddPjS_S_,@"STO_CUDA_ENTRY STV_DEFAULT"
_Z9vectorAddPjS_S_:
.text._Z9vectorAddPjS_S_:
[----:B------:R-:W-:Y:S01]  /*0000*/  LDC R1, c[0x0][0x37c] ;  /* 0x0000df00ff017b82 */ /* 0x000fe20000000800 */
[----:B------:R-:W0:Y:S07]  /*0010*/  S2R R9, SR_TID.X ;  /* 0x0000000000097919 */ /* 0x000e2e0000002100 */
[----:B------:R-:W0:Y:S08]  /*0020*/  S2UR UR4, SR_CTAID.X ;  /* 0x00000000000479c3 */ /* 0x000e300000002500 */
[----:B------:R-:W0:Y:S02]  /*0030*/  LDC R0, c[0x0][0x360] ;  /* 0x0000d800ff007b82 */ /* 0x000e240000000800 */
[----:B0-----:R-:W-:-:S05]  /*0040*/  IMAD R9, R0, UR4, R9 ;  /* 0x0000000400097c24 */ /* 0x001fca000f8e0209 */
[----:B------:R-:W-:-:S13]  /*0050*/  ISETP.GT.U32.AND P0, PT, R9, 0xf4240, PT ;  /* 0x000f42400900780c */ /* 0x000fda0003f04070 */
[----:B------:R-:W-:Y:S05]  /*0060*/  @P0 EXIT ;  /* 0x000000000000094d */ /* 0x000fea0003800000 */
[----:B------:R-:W0:Y:S01]  /*0070*/  LDC.64 R2, c[0x0][0x380] ;  /* 0x0000e000ff027b82 */ /* 0x000e220000000a00 */
[----:B------:R-:W1:Y:S07]  /*0080*/  LDCU.64 UR4, c[0x0][0x358] ;  /* 0x00006b00ff0477ac */ /* 0x000e6e0008000a00 */
[----:B------:R-:W2:Y:S08]  /*0090*/  LDC.64 R4, c[0x0][0x388] ;  /* 0x0000e200ff047b82 */ /* 0x000eb00000000a00 */
[----:B------:R-:W3:Y:S01]  /*00a0*/  LDC.64 R6, c[0x0][0x390] ;  /* 0x0000e400ff067b82 */ /* 0x000ee20000000a00 */
[----:B0-----:R-:W-:-:S06]  /*00b0*/  IMAD.WIDE.U32 R2, R9, 0x4, R2 ;  /* 0x0000000409027825 */ /* 0x001fcc00078e0002 */
[----:B-1----:R-:W4:Y:S01]  /*00c0*/  LDG.E R2, desc[UR4][R2.64] ;  /* 0x0000000402027981 */ /* 0x002f22000c1e1900 */
[----:B--2---:R-:W-:-:S06]  /*00d0*/  IMAD.WIDE.U32 R4, R9, 0x4, R4 ;  /* 0x0000000409047825 */ /* 0x004fcc00078e0004 */
[----:B------:R-:W4:Y:S01]  /*00e0*/  LDG.E R5, desc[UR4][R4.64] ;  /* 0x0000000404057981 */ /* 0x000f22000c1e1900 */
[----:B---3--:R-:W-:Y:S01]  /*00f0*/  IMAD.WIDE.U32 R6, R9, 0x4, R6 ;  /* 0x0000000409067825 */ /* 0x008fe200078e0006 */
[----:B----4-:R-:W-:-:S05]  /*0100*/  IADD3 R9, PT, PT, R2, R5, RZ ;  /* 0x0000000502097210 */ /* 0x010fca0007ffe0ff */
[----:B------:R-:W-:Y:S01]  /*0110*/  STG.E desc[UR4][R6.64], R9 ;  /* 0x0000000906007986 */ /* 0x000fe2000c101904 */
[----:B------:R-:W-:Y:S05]  /*0120*/  EXIT ;  /* 0x000000000000794d */ /* 0x000fea0003800000 */
.L_x_1:
        /* <DEDUP_REMOVED lines=13> */
.L_x_3:


//--------------------- .nv.shared.reserved.0     --------------------------
	.section	.nv.shared.reserved.0,"aw",@nobits
	.weak		__nv_reservedSMEM_offset_0_alias
	.size		__nv_reservedSMEM_offset_0_alias, 0, 64
	.other		__nv_reservedSMEM_offset_0_alias,@"STO_CUDA_RESERVED_SHARED STV_DEFAULT"
__nv_reservedSMEM_offset_0_alias:
	.zero		0
	.zero		64


//--------------------- .nv.constant0._Z6warmupPj --------------------------
	.section	.nv.constant0._Z6warmupPj,"a",@progbits
	.sectionflags	@""
	.align	4
.nv.constant0._Z6warmupPj:
	.zero		904


//--------------------- .nv.constant0._Z9vectorAddPjS_S_ --------------------------
	.section	.nv.constant0._Z9vectorAddPjS_S_,"a",@progbits
	.sectionflags	@""
	.align	4
.nv.constant0._Z9vectorAddPjS_S_:
	.zero		920


//--------------------- SYMBOLS --------------------------

	.type		.nv.reservedSmem.offset0,@object
	.size		.nv.reservedSmem.offset0,0x4
